//
// Generated by NVIDIA NVVM Compiler
//
// Compiler Build ID: CL-36424714
// Cuda compilation tools, release 13.0, V13.0.88
// Based on NVVM 20.0.0
//

.version 9.0
.target sm_100
.address_size 64

	// .globl	_Z3addiPiPdS0_S0_

.visible .entry _Z3addiPiPdS0_S0_(
	.param .u32 _Z3addiPiPdS0_S0__param_0,
	.param .u64 .ptr .align 1 _Z3addiPiPdS0_S0__param_1,
	.param .u64 .ptr .align 1 _Z3addiPiPdS0_S0__param_2,
	.param .u64 .ptr .align 1 _Z3addiPiPdS0_S0__param_3,
	.param .u64 .ptr .align 1 _Z3addiPiPdS0_S0__param_4
)
{
	.reg .pred 	%p<2>;
	.reg .b32 	%r<9>;
	.reg .b64 	%rd<17>;
	.reg .b64 	%fd<20>;

	ld.param.u32 	%r2, [_Z3addiPiPdS0_S0__param_0];
	ld.param.u64 	%rd1, [_Z3addiPiPdS0_S0__param_1];
	ld.param.u64 	%rd2, [_Z3addiPiPdS0_S0__param_2];
	ld.param.u64 	%rd3, [_Z3addiPiPdS0_S0__param_3];
	ld.param.u64 	%rd4, [_Z3addiPiPdS0_S0__param_4];
	mov.u32 	%r3, %tid.x;
	mov.u32 	%r4, %ctaid.x;
	mov.u32 	%r5, %ntid.x;
	mad.lo.s32 	%r1, %r4, %r5, %r3;
	setp.ge.s32 	%p1, %r1, %r2;
	@%p1 bra 	$L__BB0_2;
	cvta.to.global.u64 	%rd5, %rd1;
	cvta.to.global.u64 	%rd6, %rd2;
	cvta.to.global.u64 	%rd7, %rd3;
	cvta.to.global.u64 	%rd8, %rd4;
	mul.wide.s32 	%rd9, %r1, 4;
	add.s64 	%rd10, %rd5, %rd9;
	ld.global.u32 	%r6, [%rd10];
	shl.b32 	%r7, %r1, 1;
	mul.wide.s32 	%rd11, %r7, 8;
	add.s64 	%rd12, %rd6, %rd11;
	ld.global.f64 	%fd1, [%rd12];
	ld.global.f64 	%fd2, [%rd12+8];
	fma.rn.f64 	%fd3, %fd1, %fd1, 0d3FF0000000000000;
	fma.rn.f64 	%fd4, %fd2, %fd2, %fd3;
	add.f64 	%fd5, %fd1, %fd1;
	div.rn.f64 	%fd6, %fd5, %fd4;
	add.f64 	%fd7, %fd2, %fd2;
	div.rn.f64 	%fd8, %fd7, %fd4;
	mul.f64 	%fd9, %fd8, %fd8;
	fma.rn.f64 	%fd10, %fd6, %fd6, %fd9;
	mov.f64 	%fd11, 0d3FF0000000000000;
	sub.f64 	%fd12, %fd11, %fd10;
	sqrt.rn.f64 	%fd13, %fd12;
	rcp.rn.f64 	%fd14, %fd13;
	shl.b32 	%r8, %r6, 1;
	mul.wide.s32 	%rd13, %r8, 8;
	add.s64 	%rd14, %rd7, %rd13;
	mul.f64 	%fd15, %fd6, %fd14;
	atom.global.add.f64 	%fd16, [%rd14], %fd15;
	mul.f64 	%fd17, %fd8, %fd14;
	atom.global.add.f64 	%fd18, [%rd14+8], %fd17;
	mul.wide.s32 	%rd15, %r6, 8;
	add.s64 	%rd16, %rd8, %rd15;
	atom.global.add.f64 	%fd19, [%rd16], %fd14;
$L__BB0_2:
	ret;

}


// ===== COMPILED SASS (sm_100) =====

	.target	sm_100

	.elftype	@"ET_EXEC"


//--------------------- .note.nv.tkinfo           --------------------------
	.section	.note.nv.tkinfo,"",@"SHT_NOTE"
	.sectionflags	@"SHF_NOTE_NV_TKINFO"
	.tkinfo
        /*0018*/ 	.word	0x00000002
        /*0030*/ 	.string	""
        /*0030*/ 	.string	"ptxas"
        /*0030*/ 	.string	"Cuda compilation tools, release 13.0, V13.0.88"
        /*0030*/ 	.string	"Build cuda_13.0.r13.0/compiler.36424714_0"
        /*0030*/ 	.string	"-arch sm_100 -m 64 "



//--------------------- .note.nv.cuinfo           --------------------------
	.section	.note.nv.cuinfo,"",@"SHT_NOTE"
	.sectionflags	@"SHF_NOTE_NV_CUINFO"
        /*0018*/ 	.short	0x0002
        /*001a*/ 	.short	0x0064
        /*001c*/ 	.short	0x0082
	.zero		2


//--------------------- .nv.info                  --------------------------
	.section	.nv.info,"",@"SHT_CUDA_INFO"
	.align	4


	//----- nvinfo : EIATTR_REGCOUNT
	.align		4
        /*0000*/ 	.byte	0x04, 0x2f
        /*0002*/ 	.short	(.L_1 - .L_0)
	.align		4
.L_0:
        /*0004*/ 	.word	index@(_Z3addiPiPdS0_S0_)
        /*0008*/ 	.word	0x0000001e


	//----- nvinfo : EIATTR_FRAME_SIZE
	.align		4
.L_1:
        /*000c*/ 	.byte	0x04, 0x11
        /*000e*/ 	.short	(.L_3 - .L_2)
	.align		4
.L_2:
        /*0010*/ 	.word	index@($__internal_2_$__cuda_sm20_dsqrt_rn_f64_mediumpath_v1)
        /*0014*/ 	.word	0x00000000


	//----- nvinfo : EIATTR_FRAME_SIZE
	.align		4
.L_3:
        /*0018*/ 	.byte	0x04, 0x11
        /*001a*/ 	.short	(.L_5 - .L_4)
	.align		4
.L_4:
        /*001c*/ 	.word	index@($__internal_1_$__cuda_sm20_div_rn_f64_full)
        /*0020*/ 	.word	0x00000000


	//----- nvinfo : EIATTR_FRAME_SIZE
	.align		4
.L_5:
        /*0024*/ 	.byte	0x04, 0x11
        /*0026*/ 	.short	(.L_7 - .L_6)
	.align		4
.L_6:
        /*0028*/ 	.word	index@($__internal_0_$__cuda_sm20_dblrcp_rn_slowpath_v3)
        /*002c*/ 	.word	0x00000000


	//----- nvinfo : EIATTR_FRAME_SIZE
	.align		4
.L_7:
        /*0030*/ 	.byte	0x04, 0x11
        /*0032*/ 	.short	(.L_9 - .L_8)
	.align		4
.L_8:
        /*0034*/ 	.word	index@(_Z3addiPiPdS0_S0_)
        /*0038*/ 	.word	0x00000000


	//----- nvinfo : EIATTR_MIN_STACK_SIZE
	.align		4
.L_9:
        /*003c*/ 	.byte	0x04, 0x12
        /*003e*/ 	.short	(.L_11 - .L_10)
	.align		4
.L_10:
        /*0040*/ 	.word	index@(_Z3addiPiPdS0_S0_)
        /*0044*/ 	.word	0x00000000
.L_11:


//--------------------- .nv.compat                --------------------------
	.section	.nv.compat,"",@"SHT_CUDA_COMPAT_INFO"
	.align	4
        /*0000*/ 	.byte	0x02, 0x09, 0x00, 0x00, 0x02, 0x02, 0x01, 0x00, 0x02, 0x05, 0x05, 0x00, 0x03, 0x07, 0x01, 0x01
        /*0010*/ 	.byte	0x02, 0x03, 0x00, 0x00, 0x02, 0x06, 0x01, 0x00, 0x04, 0x0b, 0x08, 0x00, 0x01, 0x00, 0x00, 0x00
        /*0020*/ 	.byte	0x00, 0x00, 0x00, 0x00


//--------------------- .nv.info._Z3addiPiPdS0_S0_ --------------------------
	.section	.nv.info._Z3addiPiPdS0_S0_,"",@"SHT_CUDA_INFO"
	.sectionflags	@""
	.align	4


	//----- nvinfo : EIATTR_CUDA_API_VERSION
	.align		4
        /*0000*/ 	.byte	0x04, 0x37
        /*0002*/ 	.short	(.L_13 - .L_12)
.L_12:
        /*0004*/ 	.word	0x00000082


	//----- nvinfo : EIATTR_KPARAM_INFO
	.align		4
.L_13:
        /*0008*/ 	.byte	0x04, 0x17
        /*000a*/ 	.short	(.L_15 - .L_14)
.L_14:
        /*000c*/ 	.word	0x00000000
        /*0010*/ 	.short	0x0004
        /*0012*/ 	.short	0x0020
        /*0014*/ 	.byte	0x00, 0xf5, 0x21, 0x00


	//----- nvinfo : EIATTR_KPARAM_INFO
	.align		4
.L_15:
        /*0018*/ 	.byte	0x04, 0x17
        /*001a*/ 	.short	(.L_17 - .L_16)
.L_16:
        /*001c*/ 	.word	0x00000000
        /*0020*/ 	.short	0x0003
        /*0022*/ 	.short	0x0018
        /*0024*/ 	.byte	0x00, 0xf5, 0x21, 0x00


	//----- nvinfo : EIATTR_KPARAM_INFO
	.align		4
.L_17:
        /*0028*/ 	.byte	0x04, 0x17
        /*002a*/ 	.short	(.L_19 - .L_18)
.L_18:
        /*002c*/ 	.word	0x00000000
        /*0030*/ 	.short	0x0002
        /*0032*/ 	.short	0x0010
        /*0034*/ 	.byte	0x00, 0xf5, 0x21, 0x00


	//----- nvinfo : EIATTR_KPARAM_INFO
	.align		4
.L_19:
        /*0038*/ 	.byte	0x04, 0x17
        /*003a*/ 	.short	(.L_21 - .L_20)
.L_20:
        /*003c*/ 	.word	0x00000000
        /*0040*/ 	.short	0x0001
        /*0042*/ 	.short	0x0008
        /*0044*/ 	.byte	0x00, 0xf5, 0x21, 0x00


	//----- nvinfo : EIATTR_KPARAM_INFO
	.align		4
.L_21:
        /*0048*/ 	.byte	0x04, 0x17
        /*004a*/ 	.short	(.L_23 - .L_22)
.L_22:
        /*004c*/ 	.word	0x00000000
        /*0050*/ 	.short	0x0000
        /*0052*/ 	.short	0x0000
        /*0054*/ 	.byte	0x00, 0xf0, 0x11, 0x00


	//----- nvinfo : EIATTR_SPARSE_MMA_MASK
	.align		4
.L_23:
        /*0058*/ 	.byte	0x03, 0x50
        /*005a*/ 	.short	0x0000


	//----- nvinfo : EIATTR_MAXREG_COUNT
	.align		4
        /*005c*/ 	.byte	0x03, 0x1b
        /*005e*/ 	.short	0x00ff


	//----- nvinfo : EIATTR_MERCURY_ISA_VERSION
	.align		4
        /*0060*/ 	.byte	0x03, 0x5f
        /*0062*/ 	.short	0x0101


	//----- nvinfo : EIATTR_VRC_CTA_INIT_COUNT
	.align		4
        /*0064*/ 	.byte	0x02, 0x4a
	.zero		1
	.zero		1


	//----- nvinfo : EIATTR_EXIT_INSTR_OFFSETS
	.align		4
        /*0068*/ 	.byte	0x04, 0x1c
        /*006a*/ 	.short	(.L_25 - .L_24)


	//   ....[0]....
.L_24:
        /*006c*/ 	.word	0x00000070


	//   ....[1]....
        /*0070*/ 	.word	0x00000780


	//----- nvinfo : EIATTR_CRS_STACK_SIZE
	.align		4
.L_25:
        /*0074*/ 	.byte	0x04, 0x1e
        /*0076*/ 	.short	(.L_27 - .L_26)
.L_26:
        /*0078*/ 	.word	0x00000000


	//----- nvinfo : EIATTR_CBANK_PARAM_SIZE
	.align		4
.L_27:
        /*007c*/ 	.byte	0x03, 0x19
        /*007e*/ 	.short	0x0028


	//----- nvinfo : EIATTR_PARAM_CBANK
	.align		4
        /*0080*/ 	.byte	0x04, 0x0a
        /*0082*/ 	.short	(.L_29 - .L_28)
	.align		4
.L_28:
        /*0084*/ 	.word	index@(.nv.constant0._Z3addiPiPdS0_S0_)
        /*0088*/ 	.short	0x0380
        /*008a*/ 	.short	0x0028


	//----- nvinfo : EIATTR_SW_WAR
	.align		4
.L_29:
        /*008c*/ 	.byte	0x04, 0x36
        /*008e*/ 	.short	(.L_31 - .L_30)
.L_30:
        /*0090*/ 	.word	0x00000008
.L_31:


//--------------------- .nv.callgraph             --------------------------
	.section	.nv.callgraph,"",@"SHT_CUDA_CALLGRAPH"
	.align	4
	.sectionentsize	8
	.align		4
        /*0000*/ 	.word	0x00000000
	.align		4
        /*0004*/ 	.word	0xffffffff
	.align		4
        /*0008*/ 	.word	0x00000000
	.align		4
        /*000c*/ 	.word	0xfffffffe
	.align		4
        /*0010*/ 	.word	0x00000000
	.align		4
        /*0014*/ 	.word	0xfffffffd
	.align		4
        /*0018*/ 	.word	0x00000000
	.align		4
        /*001c*/ 	.word	0xfffffffc


//--------------------- .text._Z3addiPiPdS0_S0_   --------------------------
	.section	.text._Z3addiPiPdS0_S0_,"ax",@progbits
	.align	128
        .global         _Z3addiPiPdS0_S0_
        .type           _Z3addiPiPdS0_S0_,@function
        .size           _Z3addiPiPdS0_S0_,(.L_x_24 - _Z3addiPiPdS0_S0_)
        .other          _Z3addiPiPdS0_S0_,@"STO_CUDA_ENTRY STV_DEFAULT"
_Z3addiPiPdS0_S0_:
.text._Z3addiPiPdS0_S0_:
[----:B------:R-:W-:Y:S01]  /*0000*/  LDC R1, c[0x0][0x37c] ;  /* 0x0000df00ff017b82 */ /* 0x000fe20000000800 */
[----:B------:R-:W0:Y:S07]  /*0010*/  S2R R7, SR_TID.X ;  /* 0x0000000000077919 */ /* 0x000e2e0000002100 */
[----:B------:R-:W0:Y:S01]  /*0020*/  S2UR UR4, SR_CTAID.X ;  /* 0x00000000000479c3 */ /* 0x000e220000002500 */
[----:B------:R-:W1:Y:S07]  /*0030*/  LDCU UR5, c[0x0][0x380] ;  /* 0x00007000ff0577ac */ /* 0x000e6e0008000800 */
[----:B------:R-:W0:Y:S02]  /*0040*/  LDC R0, c[0x0][0x360] ;  /* 0x0000d800ff007b82 */ /* 0x000e240000000800 */
[----:B0-----:R-:W-:-:S05]  /*0050*/  IMAD R7, R0, UR4, R7 ;  /* 0x0000000400077c24 */ /* 0x001fca000f8e0207 */
[----:B-1----:R-:W-:-:S13]  /*0060*/  ISETP.GE.AND P0, PT, R7, UR5, PT ;  /* 0x0000000507007c0c */ /* 0x002fda000bf06270 */
[----:B------:R-:W-:Y:S05]  /*0070*/  @P0 EXIT ;  /* 0x000000000000094d */ /* 0x000fea0003800000 */
[----:B------:R-:W0:Y:S01]  /*0080*/  LDC.64 R8, c[0x0][0x390] ;  /* 0x0000e400ff087b82 */ /* 0x000e220000000a00 */
[----:B------:R-:W1:Y:S01]  /*0090*/  LDCU.64 UR4, c[0x0][0x358] ;  /* 0x00006b00ff0477ac */ /* 0x000e620008000a00 */
[----:B------:R-:W-:-:S04]  /*00a0*/  IMAD.SHL.U32 R3, R7, 0x2, RZ ;  /* 0x0000000207037824 */ /* 0x000fc800078e00ff */
[----:B0-----:R-:W-:Y:S02]  /*00b0*/  IMAD.WIDE R8, R3, 0x8, R8 ;  /* 0x0000000803087825 */ /* 0x001fe400078e0208 */
[----:B------:R-:W0:Y:S03]  /*00c0*/  LDC.64 R2, c[0x0][0x388] ;  /* 0x0000e200ff027b82 */ /* 0x000e260000000a00 */
[----:B-1----:R-:W2:Y:S04]  /*00d0*/  LDG.E.64 R10, desc[UR4][R8.64] ;  /* 0x00000004080a7981 */ /* 0x002ea8000c1e1b00 */
[----:B------:R-:W3:Y:S01]  /*00e0*/  LDG.E.64 R4, desc[UR4][R8.64+0x8] ;  /* 0x0000080408047981 */ /* 0x000ee2000c1e1b00 */
[----:B0-----:R-:W-:-:S04]  /*00f0*/  IMAD.WIDE R2, R7, 0x4, R2 ;  /* 0x0000000407027825 */ /* 0x001fc800078e0202 */
[----:B------:R-:W-:Y:S01]  /*0100*/  IMAD.MOV.U32 R12, RZ, RZ, 0x1 ;  /* 0x00000001ff0c7424 */ /* 0x000fe200078e00ff */
[----:B------:R0:W5:Y:S01]  /*0110*/  LDG.E R0, desc[UR4][R2.64] ;  /* 0x0000000402007981 */ /* 0x000162000c1e1900 */
[----:B------:R-:W-:Y:S01]  /*0120*/  BSSY.RECONVERGENT B0, `(.L_x_0) ;  /* 0x0000019000007945 */ /* 0x000fe20003800200 */
[C---:B--2---:R-:W-:Y:S02]  /*0130*/  DFMA R6, R10.reuse, R10, 1 ;  /* 0x3ff000000a06742b */ /* 0x044fe4000000000a */
[----:B------:R-:W-:-:S06]  /*0140*/  DADD R10, R10, R10 ;  /* 0x000000000a0a7229 */ /* 0x000fcc000000000a */
[----:B---3--:R-:W-:-:S04]  /*0150*/  DFMA R6, R4, R4, R6 ;  /* 0x000000040406722b */ /* 0x008fc80000000006 */
[----:B------:R-:W-:Y:S02]  /*0160*/  FSETP.GEU.AND P1, PT, |R11|, 6.5827683646048100446e-37, PT ;  /* 0x036000000b00780b */ /* 0x000fe40003f2e200 */
[----:B------:R-:W1:Y:S02]  /*0170*/  MUFU.RCP64H R13, R7 ;  /* 0x00000007000d7308 */ /* 0x000e640000001800 */
[----:B-1----:R-:W-:-:S08]  /*0180*/  DFMA R14, -R6, R12, 1 ;  /* 0x3ff00000060e742b */ /* 0x002fd0000000010c */
[----:B------:R-:W-:-:S08]  /*0190*/  DFMA R14, R14, R14, R14 ;  /* 0x0000000e0e0e722b */ /* 0x000fd0000000000e */
[----:B------:R-:W-:-:S08]  /*01a0*/  DFMA R14, R12, R14, R12 ;  /* 0x0000000e0c0e722b */ /* 0x000fd0000000000c */
[----:B------:R-:W-:-:S08]  /*01b0*/  DFMA R8, -R6, R14, 1 ;  /* 0x3ff000000608742b */ /* 0x000fd0000000010e */
[----:B------:R-:W-:-:S08]  /*01c0*/  DFMA R8, R14, R8, R14 ;  /* 0x000000080e08722b */ /* 0x000fd0000000000e */
[----:B0-----:R-:W-:-:S08]  /*01d0*/  DMUL R2, R10, R8 ;  /* 0x000000080a027228 */ /* 0x001fd00000000000 */
[----:B------:R-:W-:-:S08]  /*01e0*/  DFMA R12, -R6, R2, R10 ;  /* 0x00000002060c722b */ /* 0x000fd0000000010a */
[----:B------:R-:W-:-:S10]  /*01f0*/  DFMA R2, R8, R12, R2 ;  /* 0x0000000c0802722b */ /* 0x000fd40000000002 */
[----:B------:R-:W-:-:S05]  /*0200*/  FFMA R8, RZ, R7, R3 ;  /* 0x00000007ff087223 */ /* 0x000fca0000000003 */
[----:B------:R-:W-:-:S13]  /*0210*/  FSETP.GT.AND P0, PT, |R8|, 1.469367938527859385e-39, PT ;  /* 0x001000000800780b */ /* 0x000fda0003f04200 */
[----:B------:R-:W-:Y:S05]  /*0220*/  @P0 BRA P1, `(.L_x_1) ;  /* 0x0000000000200947 */ /* 0x000fea0000800000 */
[----:B------:R-:W-:Y:S01]  /*0230*/  IMAD.MOV.U32 R12, RZ, RZ, R10 ;  /* 0x000000ffff0c7224 */ /* 0x000fe200078e000a */
[----:B------:R-:W-:Y:S01]  /*0240*/  MOV R16, 0x290 ;  /* 0x0000029000107802 */ /* 0x000fe20000000f00 */
[----:B------:R-:W-:Y:S02]  /*0250*/  IMAD.MOV.U32 R13, RZ, RZ, R11 ;  /* 0x000000ffff0d7224 */ /* 0x000fe400078e000b */
[----:B------:R-:W-:Y:S02]  /*0260*/  IMAD.MOV.U32 R10, RZ, RZ, R6 ;  /* 0x000000ffff0a7224 */ /* 0x000fe400078e0006 */
[----:B------:R-:W-:-:S07]  /*0270*/  IMAD.MOV.U32 R11, RZ, RZ, R7 ;  /* 0x000000ffff0b7224 */ /* 0x000fce00078e0007 */
[----:B-----5:R-:W-:Y:S05]  /*0280*/  CALL.REL.NOINC `($__internal_1_$__cuda_sm20_div_rn_f64_full) ;  /* 0x0000000400e47944 */ /* 0x020fea0003c00000 */
[----:B------:R-:W-:Y:S02]  /*0290*/  IMAD.MOV.U32 R2, RZ, RZ, R20 ;  /* 0x000000ffff027224 */ /* 0x000fe400078e0014 */
[----:B------:R-:W-:-:S07]  /*02a0*/  IMAD.MOV.U32 R3, RZ, RZ, R21 ;  /* 0x000000ffff037224 */ /* 0x000fce00078e0015 */
.L_x_1:
[----:B------:R-:W-:Y:S05]  /*02b0*/  BSYNC.RECONVERGENT B0 ;  /* 0x0000000000007941 */ /* 0x000fea0003800200 */
.L_x_0:
[----:B------:R-:W0:Y:S01]  /*02c0*/  MUFU.RCP64H R9, R7 ;  /* 0x0000000700097308 */ /* 0x000e220000001800 */
[----:B------:R-:W-:Y:S01]  /*02d0*/  MOV R8, 0x1 ;  /* 0x0000000100087802 */ /* 0x000fe20000000f00 */
[----:B------:R-:W-:Y:S05]  /*02e0*/  BSSY.RECONVERGENT B0, `(.L_x_2) ;  /* 0x0000016000007945 */ /* 0x000fea0003800200 */
[----:B0-----:R-:W-:-:S08]  /*02f0*/  DFMA R10, -R6, R8, 1 ;  /* 0x3ff00000060a742b */ /* 0x001fd00000000108 */
[----:B------:R-:W-:-:S08]  /*0300*/  DFMA R10, R10, R10, R10 ;  /* 0x0000000a0a0a722b */ /* 0x000fd0000000000a */
[----:B------:R-:W-:Y:S02]  /*0310*/  DFMA R10, R8, R10, R8 ;  /* 0x0000000a080a722b */ /* 0x000fe40000000008 */
[----:B------:R-:W-:-:S06]  /*0320*/  DADD R8, R4, R4 ;  /* 0x0000000004087229 */ /* 0x000fcc0000000004 */
[----:B------:R-:W-:-:S04]  /*0330*/  DFMA R12, -R6, R10, 1 ;  /* 0x3ff00000060c742b */ /* 0x000fc8000000010a */
[----:B------:R-:W-:-:S04]  /*0340*/  FSETP.GEU.AND P1, PT, |R9|, 6.5827683646048100446e-37, PT ;  /* 0x036000000900780b */ /* 0x000fc80003f2e200 */
[----:B------:R-:W-:-:S08]  /*0350*/  DFMA R12, R10, R12, R10 ;  /* 0x0000000c0a0c722b */ /* 0x000fd0000000000a */
[----:B------:R-:W-:-:S08]  /*0360*/  DMUL R4, R12, R8 ;  /* 0x000000080c047228 */ /* 0x000fd00000000000 */
        /* <DEDUP_REMOVED lines=13> */
.L_x_3:
[----:B------:R-:W-:Y:S05]  /*0440*/  BSYNC.RECONVERGENT B0 ;  /* 0x0000000000007941 */ /* 0x000fea0003800200 */
.L_x_2:
[----:B------:R-:W-:Y:S01]  /*0450*/  DMUL R6, R4, R4 ;  /* 0x0000000404067228 */ /* 0x000fe20000000000 */
[----:B------:R-:W-:Y:S01]  /*0460*/  MOV R12, 0x0 ;  /* 0x00000000000c7802 */ /* 0x000fe20000000f00 */
[----:B------:R-:W-:Y:S01]  /*0470*/  IMAD.MOV.U32 R13, RZ, RZ, 0x3fd80000 ;  /* 0x3fd80000ff0d7424 */ /* 0x000fe200078e00ff */
[----:B------:R-:W-:Y:S05]  /*0480*/  BSSY.RECONVERGENT B0, `(.L_x_4) ;  /* 0x0000015000007945 */ /* 0x000fea0003800200 */
[----:B------:R-:W-:-:S08]  /*0490*/  DFMA R6, R2, R2, R6 ;  /* 0x000000020206722b */ /* 0x000fd00000000006 */
[----:B------:R-:W-:-:S06]  /*04a0*/  DADD R10, -R6, 1 ;  /* 0x3ff00000060a7429 */ /* 0x000fcc0000000100 */
[----:B------:R-:W0:Y:S04]  /*04b0*/  MUFU.RSQ64H R9, R11 ;  /* 0x0000000b00097308 */ /* 0x000e280000001c00 */
[----:B------:R-:W-:-:S05]  /*04c0*/  VIADD R8, R11, 0xfcb00000 ;  /* 0xfcb000000b087836 */ /* 0x000fca0000000000 */
[----:B------:R-:W-:Y:S01]  /*04d0*/  ISETP.GE.U32.AND P0, PT, R8, 0x7ca00000, PT ;  /* 0x7ca000000800780c */ /* 0x000fe20003f06070 */
[----:B0-----:R-:W-:-:S08]  /*04e0*/  DMUL R6, R8, R8 ;  /* 0x0000000808067228 */ /* 0x001fd00000000000 */
[----:B------:R-:W-:-:S08]  /*04f0*/  DFMA R6, R10, -R6, 1 ;  /* 0x3ff000000a06742b */ /* 0x000fd00000000806 */
[----:B------:R-:W-:Y:S02]  /*0500*/  DFMA R12, R6, R12, 0.5 ;  /* 0x3fe00000060c742b */ /* 0x000fe4000000000c */
[----:B------:R-:W-:-:S08]  /*0510*/  DMUL R6, R8, R6 ;  /* 0x0000000608067228 */ /* 0x000fd00000000000 */
[----:B------:R-:W-:-:S08]  /*0520*/  DFMA R14, R12, R6, R8 ;  /* 0x000000060c0e722b */ /* 0x000fd00000000008 */
[----:B------:R-:W-:Y:S02]  /*0530*/  DMUL R16, R10, R14 ;  /* 0x0000000e0a107228 */ /* 0x000fe40000000000 */
[----:B------:R-:W-:Y:S02]  /*0540*/  VIADD R13, R15, 0xfff00000 ;  /* 0xfff000000f0d7836 */ /* 0x000fe40000000000 */
[----:B------:R-:W-:-:S04]  /*0550*/  IMAD.MOV.U32 R12, RZ, RZ, R14 ;  /* 0x000000ffff0c7224 */ /* 0x000fc800078e000e */
[----:B------:R-:W-:-:S08]  /*0560*/  DFMA R18, R16, -R16, R10 ;  /* 0x800000101012722b */ /* 0x000fd0000000000a */
[----:B------:R-:W-:Y:S01]  /*0570*/  DFMA R6, R18, R12, R16 ;  /* 0x0000000c1206722b */ /* 0x000fe20000000010 */
[----:B------:R-:W-:Y:S10]  /*0580*/  @!P0 BRA `(.L_x_5) ;  /* 0x0000000000108947 */ /* 0x000ff40003800000 */
[----:B------:R-:W-:-:S07]  /*0590*/  MOV R6, 0x5b0 ;  /* 0x000005b000067802 */ /* 0x000fce0000000f00 */
[----:B-----5:R-:W-:Y:S05]  /*05a0*/  CALL.REL.NOINC `($__internal_2_$__cuda_sm20_dsqrt_rn_f64_mediumpath_v1) ;  /* 0x0000000800847944 */ /* 0x020fea0003c00000 */
[----:B------:R-:W-:Y:S02]  /*05b0*/  IMAD.MOV.U32 R6, RZ, RZ, R8 ;  /* 0x000000ffff067224 */ /* 0x000fe400078e0008 */
[----:B------:R-:W-:-:S07]  /*05c0*/  IMAD.MOV.U32 R7, RZ, RZ, R9 ;  /* 0x000000ffff077224 */ /* 0x000fce00078e0009 */
.L_x_5:
[----:B------:R-:W-:Y:S05]  /*05d0*/  BSYNC.RECONVERGENT B0 ;  /* 0x0000000000007941 */ /* 0x000fea0003800200 */
.L_x_4:
[----:B------:R-:W0:Y:S01]  /*05e0*/  MUFU.RCP64H R9, R7 ;  /* 0x0000000700097308 */ /* 0x000e220000001800 */
[----:B------:R-:W-:Y:S01]  /*05f0*/  VIADD R8, R7, 0x300402 ;  /* 0x0030040207087836 */ /* 0x000fe20000000000 */
[----:B------:R-:W-:Y:S04]  /*0600*/  BSSY.RECONVERGENT B0, `(.L_x_6) ;  /* 0x000000d000007945 */ /* 0x000fe80003800200 */
[----:B------:R-:W-:Y:S01]  /*0610*/  FSETP.GEU.AND P0, PT, |R8|, 5.8789094863358348022e-39, PT ;  /* 0x004004020800780b */ /* 0x000fe20003f0e200 */
[----:B0-----:R-:W-:-:S08]  /*0620*/  DFMA R10, R8, -R6, 1 ;  /* 0x3ff00000080a742b */ /* 0x001fd00000000806 */
[----:B------:R-:W-:-:S08]  /*0630*/  DFMA R10, R10, R10, R10 ;  /* 0x0000000a0a0a722b */ /* 0x000fd0000000000a */
[----:B------:R-:W-:-:S08]  /*0640*/  DFMA R10, R8, R10, R8 ;  /* 0x0000000a080a722b */ /* 0x000fd00000000008 */
[----:B------:R-:W-:-:S08]  /*0650*/  DFMA R12, R10, -R6, 1 ;  /* 0x3ff000000a0c742b */ /* 0x000fd00000000806 */
[----:B------:R-:W-:Y:S01]  /*0660*/  DFMA R10, R10, R12, R10 ;  /* 0x0000000c0a0a722b */ /* 0x000fe2000000000a */
[----:B------:R-:W-:Y:S10]  /*0670*/  @P0 BRA `(.L_x_7) ;  /* 0x0000000000140947 */ /* 0x000ff40003800000 */
[----:B------:R-:W-:Y:S01]  /*0680*/  LOP3.LUT R8, R7, 0x7fffffff, RZ, 0xc0, !PT ;  /* 0x7fffffff07087812 */ /* 0x000fe200078ec0ff */
[----:B------:R-:W-:Y:S01]  /*0690*/  IMAD.MOV.U32 R10, RZ, RZ, R6 ;  /* 0x000000ffff0a7224 */ /* 0x000fe200078e0006 */
[----:B------:R-:W-:Y:S02]  /*06a0*/  MOV R6, 0x6d0 ;  /* 0x000006d000067802 */ /* 0x000fe40000000f00 */
[----:B------:R-:W-:-:S07]  /*06b0*/  IADD3 R12, PT, PT, R8, -0x100000, RZ ;  /* 0xfff00000080c7810 */ /* 0x000fce0007ffe0ff */
[----:B-----5:R-:W-:Y:S05]  /*06c0*/  CALL.REL.NOINC `($__internal_0_$__cuda_sm20_dblrcp_rn_slowpath_v3) ;  /* 0x0000000000307944 */ /* 0x020fea0003c00000 */
.L_x_7:
[----:B------:R-:W-:Y:S05]  /*06d0*/  BSYNC.RECONVERGENT B0 ;  /* 0x0000000000007941 */ /* 0x000fea0003800200 */
.L_x_6:
[----:B------:R-:W0:Y:S01]  /*06e0*/  LDC.64 R8, c[0x0][0x398] ;  /* 0x0000e600ff087b82 */ /* 0x000e220000000a00 */
[----:B-----5:R-:W-:Y:S01]  /*06f0*/  IMAD.SHL.U32 R15, R0, 0x2, RZ ;  /* 0x00000002000f7824 */ /* 0x020fe200078e00ff */
[C---:B------:R-:W-:Y:S02]  /*0700*/  DMUL R6, R10.reuse, R2 ;  /* 0x000000020a067228 */ /* 0x040fe40000000000 */
[----:B------:R-:W-:-:S04]  /*0710*/  DMUL R4, R10, R4 ;  /* 0x000000040a047228 */ /* 0x000fc80000000000 */
[----:B------:R-:W1:Y:S01]  /*0720*/  LDC.64 R12, c[0x0][0x3a0] ;  /* 0x0000e800ff0c7b82 */ /* 0x000e620000000a00 */
[----:B0-----:R-:W-:-:S05]  /*0730*/  IMAD.WIDE R2, R15, 0x8, R8 ;  /* 0x000000080f027825 */ /* 0x001fca00078e0208 */
[----:B------:R-:W-:Y:S01]  /*0740*/  REDG.E.ADD.F64.RN.STRONG.GPU desc[UR4][R2.64], R6 ;  /* 0x00000006020079a6 */ /* 0x000fe2000c12ff04 */
[----:B-1----:R-:W-:-:S03]  /*0750*/  IMAD.WIDE R8, R0, 0x8, R12 ;  /* 0x0000000800087825 */ /* 0x002fc600078e020c */
[----:B------:R-:W-:Y:S04]  /*0760*/  REDG.E.ADD.F64.RN.STRONG.GPU desc[UR4][R2.64+0x8], R4 ;  /* 0x00000804020079a6 */ /* 0x000fe8000c12ff04 */
[----:B------:R-:W-:Y:S01]  /*0770*/  REDG.E.ADD.F64.RN.STRONG.GPU desc[UR4][R8.64], R10 ;  /* 0x0000000a080079a6 */ /* 0x000fe2000c12ff04 */
[----:B------:R-:W-:Y:S05]  /*0780*/  EXIT ;  /* 0x000000000000794d */ /* 0x000fea0003800000 */
        .weak           $__internal_0_$__cuda_sm20_dblrcp_rn_slowpath_v3
        .type           $__internal_0_$__cuda_sm20_dblrcp_rn_slowpath_v3,@function
        .size           $__internal_0_$__cuda_sm20_dblrcp_rn_slowpath_v3,($__internal_1_$__cuda_sm20_div_rn_f64_full - $__internal_0_$__cuda_sm20_dblrcp_rn_slowpath_v3)
$__internal_0_$__cuda_sm20_dblrcp_rn_slowpath_v3:
[----:B------:R-:W-:Y:S01]  /*0790*/  IMAD.MOV.U32 R8, RZ, RZ, R10 ;  /* 0x000000ffff087224 */ /* 0x000fe200078e000a */
[----:B------:R-:W-:Y:S01]  /*07a0*/  BSSY.RECONVERGENT B1, `(.L_x_8) ;  /* 0x0000025000017945 */ /* 0x000fe20003800200 */
[----:B------:R-:W-:-:S06]  /*07b0*/  IMAD.MOV.U32 R9, RZ, RZ, R7 ;  /* 0x000000ffff097224 */ /* 0x000fcc00078e0007 */
[----:B------:R-:W-:-:S14]  /*07c0*/  DSETP.GTU.AND P0, PT, |R8|, +INF , PT ;  /* 0x7ff000000800742a */ /* 0x000fdc0003f0c200 */
[----:B------:R-:W-:Y:S05]  /*07d0*/  @P0 BRA `(.L_x_9) ;  /* 0x00000000007c0947 */ /* 0x000fea0003800000 */
[----:B------:R-:W-:-:S05]  /*07e0*/  LOP3.LUT R13, R7, 0x7fffffff, RZ, 0xc0, !PT ;  /* 0x7fffffff070d7812 */ /* 0x000fca00078ec0ff */
[----:B------:R-:W-:-:S05]  /*07f0*/  VIADD R7, R13, 0xffffffff ;  /* 0xffffffff0d077836 */ /* 0x000fca0000000000 */
[----:B------:R-:W-:-:S13]  /*0800*/  ISETP.GE.U32.AND P0, PT, R7, 0x7fefffff, PT ;  /* 0x7fefffff0700780c */ /* 0x000fda0003f06070 */
[----:B------:R-:W-:Y:S01]  /*0810*/  @P0 LOP3.LUT R11, R9, 0x7ff00000, RZ, 0x3c, !PT ;  /* 0x7ff00000090b0812 */ /* 0x000fe200078e3cff */
[----:B------:R-:W-:Y:S01]  /*0820*/  @P0 IMAD.MOV.U32 R10, RZ, RZ, RZ ;  /* 0x000000ffff0a0224 */ /* 0x000fe200078e00ff */
[----:B------:R-:W-:Y:S06]  /*0830*/  @P0 BRA `(.L_x_10) ;  /* 0x00000000006c0947 */ /* 0x000fec0003800000 */
[----:B------:R-:W-:-:S13]  /*0840*/  ISETP.GE.U32.AND P0, PT, R13, 0x1000001, PT ;  /* 0x010000010d00780c */ /* 0x000fda0003f06070 */
[----:B------:R-:W-:Y:S05]  /*0850*/  @!P0 BRA `(.L_x_11) ;  /* 0x0000000000348947 */ /* 0x000fea0003800000 */
[----:B------:R-:W-:Y:S02]  /*0860*/  VIADD R11, R9, 0xc0200000 ;  /* 0xc0200000090b7836 */ /* 0x000fe40000000000 */
[----:B------:R-:W-:Y:S02]  /*0870*/  IMAD.MOV.U32 R10, RZ, RZ, R8 ;  /* 0x000000ffff0a7224 */ /* 0x000fe400078e0008 */
[----:B------:R-:W0:Y:S04]  /*0880*/  MUFU.RCP64H R13, R11 ;  /* 0x0000000b000d7308 */ /* 0x000e280000001800 */
[----:B0-----:R-:W-:-:S08]  /*0890*/  DFMA R14, -R10, R12, 1 ;  /* 0x3ff000000a0e742b */ /* 0x001fd0000000010c */
[----:B------:R-:W-:-:S08]  /*08a0*/  DFMA R14, R14, R14, R14 ;  /* 0x0000000e0e0e722b */ /* 0x000fd0000000000e */
[----:B------:R-:W-:-:S08]  /*08b0*/  DFMA R14, R12, R14, R12 ;  /* 0x0000000e0c0e722b */ /* 0x000fd0000000000c */
[----:B------:R-:W-:-:S08]  /*08c0*/  DFMA R12, -R10, R14, 1 ;  /* 0x3ff000000a0c742b */ /* 0x000fd0000000010e */
[----:B------:R-:W-:-:S08]  /*08d0*/  DFMA R12, R14, R12, R14 ;  /* 0x0000000c0e0c722b */ /* 0x000fd0000000000e */
[----:B------:R-:W-:-:S08]  /*08e0*/  DMUL R12, R12, 2.2250738585072013831e-308 ;  /* 0x001000000c0c7828 */ /* 0x000fd00000000000 */
[----:B------:R-:W-:-:S08]  /*08f0*/  DFMA R8, -R8, R12, 1 ;  /* 0x3ff000000808742b */ /* 0x000fd0000000010c */
[----:B------:R-:W-:-:S08]  /*0900*/  DFMA R8, R8, R8, R8 ;  /* 0x000000080808722b */ /* 0x000fd00000000008 */
[----:B------:R-:W-:Y:S01]  /*0910*/  DFMA R10, R12, R8, R12 ;  /* 0x000000080c0a722b */ /* 0x000fe2000000000c */
[----:B------:R-:W-:Y:S10]  /*0920*/  BRA `(.L_x_10) ;  /* 0x0000000000307947 */ /* 0x000ff40003800000 */
.L_x_11:
[----:B------:R-:W-:Y:S01]  /*0930*/  DMUL R8, R8, 8.11296384146066816958e+31 ;  /* 0x4690000008087828 */ /* 0x000fe20000000000 */
[----:B------:R-:W-:-:S05]  /*0940*/  MOV R10, R12 ;  /* 0x0000000c000a7202 */ /* 0x000fca0000000f00 */
[----:B------:R-:W0:Y:S02]  /*0950*/  MUFU.RCP64H R11, R9 ;  /* 0x00000009000b7308 */ /* 0x000e240000001800 */
[----:B0-----:R-:W-:-:S08]  /*0960*/  DFMA R12, -R8, R10, 1 ;  /* 0x3ff00000080c742b */ /* 0x001fd0000000010a */
[----:B------:R-:W-:-:S08]  /*0970*/  DFMA R12, R12, R12, R12 ;  /* 0x0000000c0c0c722b */ /* 0x000fd0000000000c */
[----:B------:R-:W-:-:S08]  /*0980*/  DFMA R12, R10, R12, R10 ;  /* 0x0000000c0a0c722b */ /* 0x000fd0000000000a */
[----:B------:R-:W-:-:S08]  /*0990*/  DFMA R10, -R8, R12, 1 ;  /* 0x3ff00000080a742b */ /* 0x000fd0000000010c */
[----:B------:R-:W-:-:S08]  /*09a0*/  DFMA R10, R12, R10, R12 ;  /* 0x0000000a0c0a722b */ /* 0x000fd0000000000c */
[----:B------:R-:W-:Y:S01]  /*09b0*/  DMUL R10, R10, 8.11296384146066816958e+31 ;  /* 0x469000000a0a7828 */ /* 0x000fe20000000000 */
[----:B------:R-:W-:Y:S10]  /*09c0*/  BRA `(.L_x_10) ;  /* 0x0000000000087947 */ /* 0x000ff40003800000 */
.L_x_9:
[----:B------:R-:W-:Y:S01]  /*09d0*/  LOP3.LUT R11, R9, 0x80000, RZ, 0xfc, !PT ;  /* 0x00080000090b7812 */ /* 0x000fe200078efcff */
[----:B------:R-:W-:-:S07]  /*09e0*/  IMAD.MOV.U32 R10, RZ, RZ, R8 ;  /* 0x000000ffff0a7224 */ /* 0x000fce00078e0008 */
.L_x_10:
[----:B------:R-:W-:Y:S05]  /*09f0*/  BSYNC.RECONVERGENT B1 ;  /* 0x0000000000017941 */ /* 0x000fea0003800200 */
.L_x_8:
[----:B------:R-:W-:-:S04]  /*0a00*/  IMAD.MOV.U32 R7, RZ, RZ, 0x0 ;  /* 0x00000000ff077424 */ /* 0x000fc800078e00ff */
[----:B------:R-:W-:Y:S05]  /*0a10*/  RET.REL.NODEC R6 `(_Z3addiPiPdS0_S0_) ;  /* 0xfffffff406787950 */ /* 0x000fea0003c3ffff */
        .weak           $__internal_1_$__cuda_sm20_div_rn_f64_full
        .type           $__internal_1_$__cuda_sm20_div_rn_f64_full,@function
        .size           $__internal_1_$__cuda_sm20_div_rn_f64_full,($__internal_2_$__cuda_sm20_dsqrt_rn_f64_mediumpath_v1 - $__internal_1_$__cuda_sm20_div_rn_f64_full)
$__internal_1_$__cuda_sm20_div_rn_f64_full:
[C---:B------:R-:W-:Y:S01]  /*0a20*/  FSETP.GEU.AND P0, PT, |R11|.reuse, 1.469367938527859385e-39, PT ;  /* 0x001000000b00780b */ /* 0x040fe20003f0e200 */
[----:B------:R-:W-:Y:S01]  /*0a30*/  IMAD.MOV.U32 R20, RZ, RZ, 0x1 ;  /* 0x00000001ff147424 */ /* 0x000fe200078e00ff */
[----:B------:R-:W-:Y:S01]  /*0a40*/  LOP3.LUT R8, R11, 0x800fffff, RZ, 0xc0, !PT ;  /* 0x800fffff0b087812 */ /* 0x000fe200078ec0ff */
[----:B------:R-:W-:Y:S01]  /*0a50*/  BSSY.RECONVERGENT B1, `(.L_x_12) ;  /* 0x0000054000017945 */ /* 0x000fe20003800200 */
[C---:B------:R-:W-:Y:S02]  /*0a60*/  FSETP.GEU.AND P2, PT, |R13|.reuse, 1.469367938527859385e-39, PT ;  /* 0x001000000d00780b */ /* 0x040fe40003f4e200 */
[----:B------:R-:W-:Y:S01]  /*0a70*/  LOP3.LUT R9, R8, 0x3ff00000, RZ, 0xfc, !PT ;  /* 0x3ff0000008097812 */ /* 0x000fe200078efcff */
[----:B------:R-:W-:Y:S01]  /*0a80*/  IMAD.MOV.U32 R8, RZ, RZ, R10 ;  /* 0x000000ffff087224 */ /* 0x000fe200078e000a */
[----:B------:R-:W-:Y:S02]  /*0a90*/  LOP3.LUT R17, R13, 0x7ff00000, RZ, 0xc0, !PT ;  /* 0x7ff000000d117812 */ /* 0x000fe400078ec0ff */
[----:B------:R-:W-:-:S03]  /*0aa0*/  LOP3.LUT R26, R11, 0x7ff00000, RZ, 0xc0, !PT ;  /* 0x7ff000000b1a7812 */ /* 0x000fc600078ec0ff */
[----:B------:R-:W-:Y:S01]  /*0ab0*/  @!P0 DMUL R8, R10, 8.98846567431157953865e+307 ;  /* 0x7fe000000a088828 */ /* 0x000fe20000000000 */
[----:B------:R-:W-:-:S03]  /*0ac0*/  ISETP.GE.U32.AND P1, PT, R17, R26, PT ;  /* 0x0000001a1100720c */ /* 0x000fc60003f26070 */
[----:B------:R-:W-:Y:S01]  /*0ad0*/  @!P2 LOP3.LUT R18, R11, 0x7ff00000, RZ, 0xc0, !PT ;  /* 0x7ff000000b12a812 */ /* 0x000fe200078ec0ff */
[----:B------:R-:W-:Y:S01]  /*0ae0*/  @!P2 IMAD.MOV.U32 R24, RZ, RZ, RZ ;  /* 0x000000ffff18a224 */ /* 0x000fe200078e00ff */
[----:B------:R-:W0:Y:S02]  /*0af0*/  MUFU.RCP64H R21, R9 ;  /* 0x0000000900157308 */ /* 0x000e240000001800 */
[----:B------:R-:W-:Y:S01]  /*0b00*/  @!P2 ISETP.GE.U32.AND P3, PT, R17, R18, PT ;  /* 0x000000121100a20c */ /* 0x000fe20003f66070 */
[----:B------:R-:W-:Y:S01]  /*0b10*/  IMAD.MOV.U32 R18, RZ, RZ, 0x1ca00000 ;  /* 0x1ca00000ff127424 */ /* 0x000fe200078e00ff */
[----:B------:R-:W-:-:S04]  /*0b20*/  @!P0 LOP3.LUT R26, R9, 0x7ff00000, RZ, 0xc0, !PT ;  /* 0x7ff00000091a8812 */ /* 0x000fc800078ec0ff */
[----:B------:R-:W-:-:S04]  /*0b30*/  @!P2 SEL R19, R18, 0x63400000, !P3 ;  /* 0x634000001213a807 */ /* 0x000fc80005800000 */
[----:B------:R-:W-:-:S04]  /*0b40*/  @!P2 LOP3.LUT R19, R19, 0x80000000, R13, 0xf8, !PT ;  /* 0x800000001313a812 */ /* 0x000fc800078ef80d */
[----:B------:R-:W-:Y:S01]  /*0b50*/  @!P2 LOP3.LUT R25, R19, 0x100000, RZ, 0xfc, !PT ;  /* 0x001000001319a812 */ /* 0x000fe200078efcff */
[----:B0-----:R-:W-:Y:S01]  /*0b60*/  DFMA R14, R20, -R8, 1 ;  /* 0x3ff00000140e742b */ /* 0x001fe20000000808 */
[----:B------:R-:W-:-:S07]  /*0b70*/  MOV R19, R17 ;  /* 0x0000001100137202 */ /* 0x000fce0000000f00 */
[----:B------:R-:W-:-:S08]  /*0b80*/  DFMA R14, R14, R14, R14 ;  /* 0x0000000e0e0e722b */ /* 0x000fd0000000000e */
[----:B------:R-:W-:Y:S01]  /*0b90*/  DFMA R20, R20, R14, R20 ;  /* 0x0000000e1414722b */ /* 0x000fe20000000014 */
[----:B------:R-:W-:Y:S01]  /*0ba0*/  SEL R15, R18, 0x63400000, !P1 ;  /* 0x63400000120f7807 */ /* 0x000fe20004800000 */
[----:B------:R-:W-:-:S03]  /*0bb0*/  IMAD.MOV.U32 R14, RZ, RZ, R12 ;  /* 0x000000ffff0e7224 */ /* 0x000fc600078e000c */
[----:B------:R-:W-:-:S03]  /*0bc0*/  LOP3.LUT R15, R15, 0x800fffff, R13, 0xf8, !PT ;  /* 0x800fffff0f0f7812 */ /* 0x000fc600078ef80d */
[----:B------:R-:W-:-:S03]  /*0bd0*/  DFMA R22, R20, -R8, 1 ;  /* 0x3ff000001416742b */ /* 0x000fc60000000808 */
[----:B------:R-:W-:-:S05]  /*0be0*/  @!P2 DFMA R14, R14, 2, -R24 ;  /* 0x400000000e0ea82b */ /* 0x000fca0000000818 */
[----:B------:R-:W-:-:S05]  /*0bf0*/  DFMA R22, R20, R22, R20 ;  /* 0x000000161416722b */ /* 0x000fca0000000014 */
[----:B------:R-:W-:-:S03]  /*0c00*/  @!P2 LOP3.LUT R19, R15, 0x7ff00000, RZ, 0xc0, !PT ;  /* 0x7ff000000f13a812 */ /* 0x000fc600078ec0ff */
[----:B------:R-:W-:Y:S02]  /*0c10*/  DMUL R20, R22, R14 ;  /* 0x0000000e16147228 */ /* 0x000fe40000000000 */
[----:B------:R-:W-:-:S05]  /*0c20*/  VIADD R27, R19, 0xffffffff ;  /* 0xffffffff131b7836 */ /* 0x000fca0000000000 */
[----:B------:R-:W-:Y:S01]  /*0c30*/  ISETP.GT.U32.AND P0, PT, R27, 0x7feffffe, PT ;  /* 0x7feffffe1b00780c */ /* 0x000fe20003f04070 */
[----:B------:R-:W-:Y:S01]  /*0c40*/  VIADD R27, R26, 0xffffffff ;  /* 0xffffffff1a1b7836 */ /* 0x000fe20000000000 */
[----:B------:R-:W-:-:S04]  /*0c50*/  DFMA R24, R20, -R8, R14 ;  /* 0x800000081418722b */ /* 0x000fc8000000000e */
[----:B------:R-:W-:-:S04]  /*0c60*/  ISETP.GT.U32.OR P0, PT, R27, 0x7feffffe, P0 ;  /* 0x7feffffe1b00780c */ /* 0x000fc80000704470 */
[----:B------:R-:W-:-:S09]  /*0c70*/  DFMA R24, R22, R24, R20 ;  /* 0x000000181618722b */ /* 0x000fd20000000014 */
[----:B------:R-:W-:Y:S05]  /*0c80*/  @P0 BRA `(.L_x_13) ;  /* 0x00000000006c0947 */ /* 0x000fea0003800000 */
[----:B------:R-:W-:-:S04]  /*0c90*/  LOP3.LUT R20, R11, 0x7ff00000, RZ, 0xc0, !PT ;  /* 0x7ff000000b147812 */ /* 0x000fc800078ec0ff */
[CC--:B------:R-:W-:Y:S02]  /*0ca0*/  VIADDMNMX R12, R17.reuse, -R20.reuse, 0xb9600000, !PT ;  /* 0xb9600000110c7446 */ /* 0x0c0fe40007800914 */
[----:B------:R-:W-:Y:S02]  /*0cb0*/  ISETP.GE.U32.AND P0, PT, R17, R20, PT ;  /* 0x000000141100720c */ /* 0x000fe40003f06070 */
[----:B------:R-:W-:Y:S02]  /*0cc0*/  VIMNMX R12, PT, PT, R12, 0x46a00000, PT ;  /* 0x46a000000c0c7848 */ /* 0x000fe40003fe0100 */
[----:B------:R-:W-:Y:S01]  /*0cd0*/  SEL R13, R18, 0x63400000, !P0 ;  /* 0x63400000120d7807 */ /* 0x000fe20004000000 */
[----:B------:R-:W-:-:S04]  /*0ce0*/  IMAD.MOV.U32 R18, RZ, RZ, RZ ;  /* 0x000000ffff127224 */ /* 0x000fc800078e00ff */
[----:B------:R-:W-:-:S04]  /*0cf0*/  IMAD.IADD R12, R12, 0x1, -R13 ;  /* 0x000000010c0c7824 */ /* 0x000fc800078e0a0d */
[----:B------:R-:W-:-:S06]  /*0d00*/  VIADD R19, R12, 0x7fe00000 ;  /* 0x7fe000000c137836 */ /* 0x000fcc0000000000 */
[----:B------:R-:W-:-:S10]  /*0d10*/  DMUL R20, R24, R18 ;  /* 0x0000001218147228 */ /* 0x000fd40000000000 */
[----:B------:R-:W-:-:S13]  /*0d20*/  FSETP.GTU.AND P0, PT, |R21|, 1.469367938527859385e-39, PT ;  /* 0x001000001500780b */ /* 0x000fda0003f0c200 */
[----:B------:R-:W-:Y:S05]  /*0d30*/  @P0 BRA `(.L_x_14) ;  /* 0x0000000000940947 */ /* 0x000fea0003800000 */
[----:B------:R-:W-:Y:S01]  /*0d40*/  DFMA R8, R24, -R8, R14 ;  /* 0x800000081808722b */ /* 0x000fe2000000000e */
[----:B------:R-:W-:-:S09]  /*0d50*/  IMAD.MOV.U32 R18, RZ, RZ, RZ ;  /* 0x000000ffff127224 */ /* 0x000fd200078e00ff */
[C---:B------:R-:W-:Y:S02]  /*0d60*/  FSETP.NEU.AND P0, PT, R9.reuse, RZ, PT ;  /* 0x000000ff0900720b */ /* 0x040fe40003f0d000 */
[----:B------:R-:W-:-:S04]  /*0d70*/  LOP3.LUT R11, R9, 0x80000000, R11, 0x48, !PT ;  /* 0x80000000090b7812 */ /* 0x000fc800078e480b */
[----:B------:R-:W-:-:S07]  /*0d80*/  LOP3.LUT R19, R11, R19, RZ, 0xfc, !PT ;  /* 0x000000130b137212 */ /* 0x000fce00078efcff */
[----:B------:R-:W-:Y:S05]  /*0d90*/  @!P0 BRA `(.L_x_14) ;  /* 0x00000000007c8947 */ /* 0x000fea0003800000 */
[----:B------:R-:W-:Y:S01]  /*0da0*/  IMAD.MOV R9, RZ, RZ, -R12 ;  /* 0x000000ffff097224 */ /* 0x000fe200078e0a0c */
[----:B------:R-:W-:Y:S01]  /*0db0*/  MOV R8, RZ ;  /* 0x000000ff00087202 */ /* 0x000fe20000000f00 */
[----:B------:R-:W-:-:S05]  /*0dc0*/  DMUL.RP R18, R24, R18 ;  /* 0x0000001218127228 */ /* 0x000fca0000008000 */
[----:B------:R-:W-:-:S05]  /*0dd0*/  DFMA R8, R20, -R8, R24 ;  /* 0x800000081408722b */ /* 0x000fca0000000018 */
[----:B------:R-:W-:Y:S02]  /*0de0*/  LOP3.LUT R11, R19, R11, RZ, 0x3c, !PT ;  /* 0x0000000b130b7212 */ /* 0x000fe400078e3cff */
[----:B------:R-:W-:-:S04]  /*0df0*/  IADD3 R8, PT, PT, -R12, -0x43300000, RZ ;  /* 0xbcd000000c087810 */ /* 0x000fc80007ffe1ff */
[----:B------:R-:W-:-:S04]  /*0e00*/  FSETP.NEU.AND P0, PT, |R9|, R8, PT ;  /* 0x000000080900720b */ /* 0x000fc80003f0d200 */
[----:B------:R-:W-:Y:S02]  /*0e10*/  FSEL R20, R18, R20, !P0 ;  /* 0x0000001412147208 */ /* 0x000fe40004000000 */
[----:B------:R-:W-:Y:S01]  /*0e20*/  FSEL R21, R11, R21, !P0 ;  /* 0x000000150b157208 */ /* 0x000fe20004000000 */
[----:B------:R-:W-:Y:S06]  /*0e30*/  BRA `(.L_x_14) ;  /* 0x0000000000547947 */ /* 0x000fec0003800000 */
.L_x_13:
[----:B------:R-:W-:-:S14]  /*0e40*/  DSETP.NAN.AND P0, PT, R12, R12, PT ;  /* 0x0000000c0c00722a */ /* 0x000fdc0003f08000 */
[----:B------:R-:W-:Y:S05]  /*0e50*/  @P0 BRA `(.L_x_15) ;  /* 0x0000000000440947 */ /* 0x000fea0003800000 */
[----:B------:R-:W-:-:S14]  /*0e60*/  DSETP.NAN.AND P0, PT, R10, R10, PT ;  /* 0x0000000a0a00722a */ /* 0x000fdc0003f08000 */
[----:B------:R-:W-:Y:S05]  /*0e70*/  @P0 BRA `(.L_x_16) ;  /* 0x0000000000300947 */ /* 0x000fea0003800000 */
[----:B------:R-:W-:Y:S01]  /*0e80*/  ISETP.NE.AND P0, PT, R19, R26, PT ;  /* 0x0000001a1300720c */ /* 0x000fe20003f05270 */
[----:B------:R-:W-:Y:S02]  /*0e90*/  IMAD.MOV.U32 R20, RZ, RZ, 0x0 ;  /* 0x00000000ff147424 */ /* 0x000fe400078e00ff */
[----:B------:R-:W-:-:S10]  /*0ea0*/  IMAD.MOV.U32 R21, RZ, RZ, -0x80000 ;  /* 0xfff80000ff157424 */ /* 0x000fd400078e00ff */
[----:B------:R-:W-:Y:S05]  /*0eb0*/  @!P0 BRA `(.L_x_14) ;  /* 0x0000000000348947 */ /* 0x000fea0003800000 */
[----:B------:R-:W-:Y:S02]  /*0ec0*/  ISETP.NE.AND P0, PT, R19, 0x7ff00000, PT ;  /* 0x7ff000001300780c */ /* 0x000fe40003f05270 */
[----:B------:R-:W-:Y:S02]  /*0ed0*/  LOP3.LUT R21, R13, 0x80000000, R11, 0x48, !PT ;  /* 0x800000000d157812 */ /* 0x000fe400078e480b */
[----:B------:R-:W-:-:S13]  /*0ee0*/  ISETP.EQ.OR P0, PT, R26, RZ, !P0 ;  /* 0x000000ff1a00720c */ /* 0x000fda0004702670 */
[----:B------:R-:W-:Y:S01]  /*0ef0*/  @P0 LOP3.LUT R8, R21, 0x7ff00000, RZ, 0xfc, !PT ;  /* 0x7ff0000015080812 */ /* 0x000fe200078efcff */
[----:B------:R-:W-:Y:S02]  /*0f00*/  @!P0 IMAD.MOV.U32 R20, RZ, RZ, RZ ;  /* 0x000000ffff148224 */ /* 0x000fe400078e00ff */
[----:B------:R-:W-:Y:S02]  /*0f10*/  @P0 IMAD.MOV.U32 R20, RZ, RZ, RZ ;  /* 0x000000ffff140224 */ /* 0x000fe400078e00ff */
[----:B------:R-:W-:Y:S01]  /*0f20*/  @P0 IMAD.MOV.U32 R21, RZ, RZ, R8 ;  /* 0x000000ffff150224 */ /* 0x000fe200078e0008 */
[----:B------:R-:W-:Y:S06]  /*0f30*/  BRA `(.L_x_14) ;  /* 0x0000000000147947 */ /* 0x000fec0003800000 */
.L_x_16:
[----:B------:R-:W-:Y:S01]  /*0f40*/  LOP3.LUT R21, R11, 0x80000, RZ, 0xfc, !PT ;  /* 0x000800000b157812 */ /* 0x000fe200078efcff */
[----:B------:R-:W-:Y:S01]  /*0f50*/  IMAD.MOV.U32 R20, RZ, RZ, R10 ;  /* 0x000000ffff147224 */ /* 0x000fe200078e000a */
[----:B------:R-:W-:Y:S06]  /*0f60*/  BRA `(.L_x_14) ;  /* 0x0000000000087947 */ /* 0x000fec0003800000 */
.L_x_15:
[----:B------:R-:W-:Y:S01]  /*0f70*/  LOP3.LUT R21, R13, 0x80000, RZ, 0xfc, !PT ;  /* 0x000800000d157812 */ /* 0x000fe200078efcff */
[----:B------:R-:W-:-:S07]  /*0f80*/  IMAD.MOV.U32 R20, RZ, RZ, R12 ;  /* 0x000000ffff147224 */ /* 0x000fce00078e000c */
.L_x_14:
[----:B------:R-:W-:Y:S05]  /*0f90*/  BSYNC.RECONVERGENT B1 ;  /* 0x0000000000017941 */ /* 0x000fea0003800200 */
.L_x_12:
[----:B------:R-:W-:-:S04]  /*0fa0*/  MOV R17, 0x0 ;  /* 0x0000000000117802 */ /* 0x000fc80000000f00 */
[----:B------:R-:W-:Y:S05]  /*0fb0*/  RET.REL.NODEC R16 `(_Z3addiPiPdS0_S0_) ;  /* 0xfffffff010107950 */ /* 0x000fea0003c3ffff */
        .weak           $__internal_2_$__cuda_sm20_dsqrt_rn_f64_mediumpath_v1
        .type           $__internal_2_$__cuda_sm20_dsqrt_rn_f64_mediumpath_v1,@function
        .size           $__internal_2_$__cuda_sm20_dsqrt_rn_f64_mediumpath_v1,(.L_x_24 - $__internal_2_$__cuda_sm20_dsqrt_rn_f64_mediumpath_v1)
$__internal_2_$__cuda_sm20_dsqrt_rn_f64_mediumpath_v1:
[----:B------:R-:W-:Y:S01]  /*0fc0*/  ISETP.GE.U32.AND P0, PT, R8, -0x3400000, PT ;  /* 0xfcc000000800780c */ /* 0x000fe20003f06070 */
[----:B------:R-:W-:Y:S01]  /*0fd0*/  BSSY.RECONVERGENT B1, `(.L_x_17) ;  /* 0x0000026000017945 */ /* 0x000fe20003800200 */
[----:B------:R-:W-:Y:S02]  /*0fe0*/  IMAD.MOV.U32 R12, RZ, RZ, R14 ;  /* 0x000000ffff0c7224 */ /* 0x000fe400078e000e */
[----:B------:R-:W-:Y:S02]  /*0ff0*/  IMAD.MOV.U32 R8, RZ, RZ, R18 ;  /* 0x000000ffff087224 */ /* 0x000fe400078e0012 */
[----:B------:R-:W-:-:S07]  /*1000*/  IMAD.MOV.U32 R9, RZ, RZ, R19 ;  /* 0x000000ffff097224 */ /* 0x000fce00078e0013 */
[----:B------:R-:W-:Y:S05]  /*1010*/  @!P0 BRA `(.L_x_18) ;  /* 0x0000000000208947 */ /* 0x000fea0003800000 */
[----:B------:R-:W-:-:S10]  /*1020*/  DFMA.RM R8, R8, R12, R16 ;  /* 0x0000000c0808722b */ /* 0x000fd40000004010 */
[----:B------:R-:W-:-:S05]  /*1030*/  IADD3 R12, P0, PT, R8, 0x1, RZ ;  /* 0x00000001080c7810 */ /* 0x000fca0007f1e0ff */
[----:B------:R-:W-:-:S06]  /*1040*/  IMAD.X R13, RZ, RZ, R9, P0 ;  /* 0x000000ffff0d7224 */ /* 0x000fcc00000e0609 */
[----:B------:R-:W-:-:S08]  /*1050*/  DFMA.RP R10, -R8, R12, R10 ;  /* 0x0000000c080a722b */ /* 0x000fd0000000810a */
[----:B------:R-:W-:-:S06]  /*1060*/  DSETP.GT.AND P0, PT, R10, RZ, PT ;  /* 0x000000ff0a00722a */ /* 0x000fcc0003f04000 */
[----:B------:R-:W-:Y:S02]  /*1070*/  FSEL R8, R12, R8, P0 ;  /* 0x000000080c087208 */ /* 0x000fe40000000000 */
[----:B------:R-:W-:Y:S01]  /*1080*/  FSEL R9, R13, R9, P0 ;  /* 0x000000090d097208 */ /* 0x000fe20000000000 */
[----:B------:R-:W-:Y:S06]  /*1090*/  BRA `(.L_x_19) ;  /* 0x0000000000647947 */ /* 0x000fec0003800000 */
.L_x_18:
[----:B------:R-:W-:-:S14]  /*10a0*/  DSETP.NE.AND P0, PT, R10, RZ, PT ;  /* 0x000000ff0a00722a */ /* 0x000fdc0003f05000 */
[----:B------:R-:W-:Y:S05]  /*10b0*/  @!P0 BRA `(.L_x_20) ;  /* 0x0000000000588947 */ /* 0x000fea0003800000 */
[----:B------:R-:W-:-:S13]  /*10c0*/  ISETP.GE.AND P0, PT, R11, RZ, PT ;  /* 0x000000ff0b00720c */ /* 0x000fda0003f06270 */
[----:B------:R-:W-:Y:S02]  /*10d0*/  @!P0 IMAD.MOV.U32 R8, RZ, RZ, 0x0 ;  /* 0x00000000ff088424 */ /* 0x000fe400078e00ff */
[----:B------:R-:W-:Y:S01]  /*10e0*/  @!P0 IMAD.MOV.U32 R9, RZ, RZ, -0x80000 ;  /* 0xfff80000ff098424 */ /* 0x000fe200078e00ff */
[----:B------:R-:W-:Y:S06]  /*10f0*/  @!P0 BRA `(.L_x_19) ;  /* 0x00000000004c8947 */ /* 0x000fec0003800000 */
[----:B------:R-:W-:-:S13]  /*1100*/  ISETP.GT.AND P0, PT, R11, 0x7fefffff, PT ;  /* 0x7fefffff0b00780c */ /* 0x000fda0003f04270 */
[----:B------:R-:W-:Y:S05]  /*1110*/  @P0 BRA `(.L_x_20) ;  /* 0x0000000000400947 */ /* 0x000fea0003800000 */
[----:B------:R-:W-:Y:S01]  /*1120*/  DMUL R8, R10, 8.11296384146066816958e+31 ;  /* 0x469000000a087828 */ /* 0x000fe20000000000 */
[----:B------:R-:W-:Y:S01]  /*1130*/  IMAD.MOV.U32 R14, RZ, RZ, 0x0 ;  /* 0x00000000ff0e7424 */ /* 0x000fe200078e00ff */
[----:B------:R-:W-:Y:S01]  /*1140*/  MOV R10, RZ ;  /* 0x000000ff000a7202 */ /* 0x000fe20000000f00 */
[----:B------:R-:W-:-:S03]  /*1150*/  IMAD.MOV.U32 R15, RZ, RZ, 0x3fd80000 ;  /* 0x3fd80000ff0f7424 */ /* 0x000fc600078e00ff */
[----:B------:R-:W0:Y:S02]  /*1160*/  MUFU.RSQ64H R11, R9 ;  /* 0x00000009000b7308 */ /* 0x000e240000001c00 */
[----:B0-----:R-:W-:-:S08]  /*1170*/  DMUL R12, R10, R10 ;  /* 0x0000000a0a0c7228 */ /* 0x001fd00000000000 */
[----:B------:R-:W-:-:S08]  /*1180*/  DFMA R12, R8, -R12, 1 ;  /* 0x3ff00000080c742b */ /* 0x000fd0000000080c */
[----:B------:R-:W-:Y:S02]  /*1190*/  DFMA R14, R12, R14, 0.5 ;  /* 0x3fe000000c0e742b */ /* 0x000fe4000000000e */
[----:B------:R-:W-:-:S08]  /*11a0*/  DMUL R12, R10, R12 ;  /* 0x0000000c0a0c7228 */ /* 0x000fd00000000000 */
[----:B------:R-:W-:-:S08]  /*11b0*/  DFMA R12, R14, R12, R10 ;  /* 0x0000000c0e0c722b */ /* 0x000fd0000000000a */
[----:B------:R-:W-:Y:S02]  /*11c0*/  DMUL R10, R8, R12 ;  /* 0x0000000c080a7228 */ /* 0x000fe40000000000 */
[----:B------:R-:W-:-:S06]  /*11d0*/  VIADD R13, R13, 0xfff00000 ;  /* 0xfff000000d0d7836 */ /* 0x000fcc0000000000 */
[----:B------:R-:W-:-:S08]  /*11e0*/  DFMA R14, R10, -R10, R8 ;  /* 0x8000000a0a0e722b */ /* 0x000fd00000000008 */
[----:B------:R-:W-:-:S10]  /*11f0*/  DFMA R8, R12, R14, R10 ;  /* 0x0000000e0c08722b */ /* 0x000fd4000000000a */
[----:B------:R-:W-:Y:S01]  /*1200*/  VIADD R9, R9, 0xfcb00000 ;  /* 0xfcb0000009097836 */ /* 0x000fe20000000000 */
[----:B------:R-:W-:Y:S06]  /*1210*/  BRA `(.L_x_19) ;  /* 0x0000000000047947 */ /* 0x000fec0003800000 */
.L_x_20:
[----:B------:R-:W-:-:S11]  /*1220*/  DADD R8, R10, R10 ;  /* 0x000000000a087229 */ /* 0x000fd6000000000a */
.L_x_19:
[----:B------:R-:W-:Y:S05]  /*1230*/  BSYNC.RECONVERGENT B1 ;  /* 0x0000000000017941 */ /* 0x000fea0003800200 */
.L_x_17:
[----:B------:R-:W-:-:S04]  /*1240*/  IMAD.MOV.U32 R7, RZ, RZ, 0x0 ;  /* 0x00000000ff077424 */ /* 0x000fc800078e00ff */
[----:B------:R-:W-:Y:S05]  /*1250*/  RET.REL.NODEC R6 `(_Z3addiPiPdS0_S0_) ;  /* 0xffffffec06687950 */ /* 0x000fea0003c3ffff */
.L_x_21:
[----:B------:R-:W-:-:S00]  /*1260*/  BRA `(.L_x_21) ;  /* 0xfffffffc00fc7947 */ /* 0x000fc0000383ffff */
[----:B------:R-:W-:-:S00]  /*1270*/  NOP ;  /* 0x0000000000007918 */ /* 0x000fc00000000000 */
        /* <DEDUP_REMOVED lines=8> */
.L_x_24:


//--------------------- .nv.shared.reserved.0     --------------------------
	.section	.nv.shared.reserved.0,"aw",@nobits
	.weak		__nv_reservedSMEM_offset_0_alias
	.size		__nv_reservedSMEM_offset_0_alias, 0, 64
	.other		__nv_reservedSMEM_offset_0_alias,@"STO_CUDA_RESERVED_SHARED STV_DEFAULT"
__nv_reservedSMEM_offset_0_alias:
	.zero		0
	.zero		64


//--------------------- .nv.constant0._Z3addiPiPdS0_S0_ --------------------------
	.section	.nv.constant0._Z3addiPiPdS0_S0_,"a",@progbits
	.sectionflags	@""
	.align	4
.nv.constant0._Z3addiPiPdS0_S0_:
	.zero		936


//--------------------- SYMBOLS --------------------------

	.type		.nv.reservedSmem.offset0,@object
	.size		.nv.reservedSmem.offset0,0x4
